//
// Generated by NVIDIA NVVM Compiler
//
// Compiler Build ID: CL-36424714
// Cuda compilation tools, release 13.0, V13.0.88
// Based on NVVM 20.0.0
//

.version 9.0
.target sm_100
.address_size 64

	// .globl	_Z12countNumbersiPi

.visible .entry _Z12countNumbersiPi(
	.param .u32 _Z12countNumbersiPi_param_0,
	.param .u64 .ptr .align 1 _Z12countNumbersiPi_param_1
)
{
	.reg .pred 	%p<13>;
	.reg .b32 	%r<76>;
	.reg .b64 	%rd<3>;

	ld.param.u32 	%r27, [_Z12countNumbersiPi_param_0];
	ld.param.u64 	%rd1, [_Z12countNumbersiPi_param_1];
	mov.u32 	%r28, %ctaid.x;
	mov.u32 	%r29, %ntid.x;
	mov.u32 	%r30, %tid.x;
	mad.lo.s32 	%r1, %r28, %r29, %r30;
	setp.lt.s32 	%p1, %r27, 1;
	@%p1 bra 	$L__BB0_8;
	and.b32  	%r2, %r27, 3;
	setp.lt.u32 	%p2, %r27, 4;
	mov.b32 	%r72, 0;
	mov.u32 	%r69, %r72;
	mov.u32 	%r75, %r72;
	@%p2 bra 	$L__BB0_4;
	and.b32  	%r72, %r27, 2147483644;
	neg.s32 	%r63, %r72;
	mov.b32 	%r64, 0;
	mov.u32 	%r69, %r64;
	mov.u32 	%r75, %r64;
$L__BB0_3:
	mov.b32 	%r34, 1;
	shl.b32 	%r35, %r34, %r64;
	and.b32  	%r37, %r35, %r1;
	setp.eq.s32 	%p3, %r37, 0;
	selp.b32 	%r38, 0, %r69, %p3;
	add.s32 	%r39, %r38, %r75;
	mov.b32 	%r40, 2;
	shl.b32 	%r41, %r40, %r64;
	or.b32  	%r43, %r41, %r35;
	and.b32  	%r44, %r1, %r43;
	setp.eq.s32 	%p4, %r44, %r43;
	selp.u32 	%r45, 1, 0, %p4;
	add.s32 	%r46, %r39, %r45;
	mov.b32 	%r47, 4;
	shl.b32 	%r48, %r47, %r64;
	or.b32  	%r50, %r48, %r41;
	and.b32  	%r51, %r1, %r50;
	setp.eq.s32 	%p5, %r51, %r50;
	selp.u32 	%r52, 1, 0, %p5;
	add.s32 	%r53, %r46, %r52;
	mov.b32 	%r54, 8;
	shl.b32 	%r55, %r54, %r64;
	and.b32  	%r56, %r55, %r1;
	setp.ne.s32 	%p6, %r56, 0;
	or.b32  	%r57, %r55, %r48;
	and.b32  	%r58, %r1, %r57;
	setp.eq.s32 	%p7, %r58, %r57;
	selp.u32 	%r59, 1, 0, %p7;
	add.s32 	%r75, %r53, %r59;
	selp.u32 	%r69, 1, 0, %p6;
	add.s32 	%r64, %r64, 4;
	add.s32 	%r63, %r63, 4;
	setp.ne.s32 	%p8, %r63, 0;
	@%p8 bra 	$L__BB0_3;
$L__BB0_4:
	setp.eq.s32 	%p9, %r2, 0;
	@%p9 bra 	$L__BB0_7;
	neg.s32 	%r71, %r2;
$L__BB0_6:
	.pragma "nounroll";
	shr.u32 	%r60, %r1, %r72;
	and.b32  	%r23, %r60, 1;
	setp.eq.b32 	%p10, %r23, 1;
	selp.b32 	%r61, %r69, 0, %p10;
	add.s32 	%r75, %r61, %r75;
	add.s32 	%r72, %r72, 1;
	add.s32 	%r71, %r71, 1;
	setp.ne.s32 	%p11, %r71, 0;
	mov.u32 	%r69, %r23;
	@%p11 bra 	$L__BB0_6;
$L__BB0_7:
	setp.ne.s32 	%p12, %r75, 0;
	@%p12 bra 	$L__BB0_9;
$L__BB0_8:
	cvta.to.global.u64 	%rd2, %rd1;
	atom.global.add.u32 	%r62, [%rd2], 1;
$L__BB0_9:
	ret;

}


// ===== COMPILED SASS (sm_100) =====

	.target	sm_100

	.elftype	@"ET_EXEC"


//--------------------- .note.nv.tkinfo           --------------------------
	.section	.note.nv.tkinfo,"",@"SHT_NOTE"
	.sectionflags	@"SHF_NOTE_NV_TKINFO"
	.tkinfo
        /*0018*/ 	.word	0x00000002
        /*0030*/ 	.string	""
        /*0030*/ 	.string	"ptxas"
        /*0030*/ 	.string	"Cuda compilation tools, release 13.0, V13.0.88"
        /*0030*/ 	.string	"Build cuda_13.0.r13.0/compiler.36424714_0"
        /*0030*/ 	.string	"-arch sm_100 -m 64 "



//--------------------- .note.nv.cuinfo           --------------------------
	.section	.note.nv.cuinfo,"",@"SHT_NOTE"
	.sectionflags	@"SHF_NOTE_NV_CUINFO"
        /*0018*/ 	.short	0x0002
        /*001a*/ 	.short	0x0064
        /*001c*/ 	.short	0x0082
	.zero		2


//--------------------- .nv.info                  --------------------------
	.section	.nv.info,"",@"SHT_CUDA_INFO"
	.align	4


	//----- nvinfo : EIATTR_REGCOUNT
	.align		4
        /*0000*/ 	.byte	0x04, 0x2f
        /*0002*/ 	.short	(.L_1 - .L_0)
	.align		4
.L_0:
        /*0004*/ 	.word	index@(_Z12countNumbersiPi)
        /*0008*/ 	.word	0x0000000a


	//----- nvinfo : EIATTR_FRAME_SIZE
	.align		4
.L_1:
        /*000c*/ 	.byte	0x04, 0x11
        /*000e*/ 	.short	(.L_3 - .L_2)
	.align		4
.L_2:
        /*0010*/ 	.word	index@(_Z12countNumbersiPi)
        /*0014*/ 	.word	0x00000000


	//----- nvinfo : EIATTR_MIN_STACK_SIZE
	.align		4
.L_3:
        /*0018*/ 	.byte	0x04, 0x12
        /*001a*/ 	.short	(.L_5 - .L_4)
	.align		4
.L_4:
        /*001c*/ 	.word	index@(_Z12countNumbersiPi)
        /*0020*/ 	.word	0x00000000
.L_5:


//--------------------- .nv.compat                --------------------------
	.section	.nv.compat,"",@"SHT_CUDA_COMPAT_INFO"
	.align	4
        /*0000*/ 	.byte	0x02, 0x09, 0x00, 0x00, 0x02, 0x02, 0x01, 0x00, 0x02, 0x05, 0x05, 0x00, 0x03, 0x07, 0x01, 0x01
        /*0010*/ 	.byte	0x02, 0x03, 0x00, 0x00, 0x02, 0x06, 0x01, 0x00, 0x04, 0x0b, 0x08, 0x00, 0x09, 0x00, 0x00, 0x00
        /*0020*/ 	.byte	0x00, 0x00, 0x00, 0x00


//--------------------- .nv.info._Z12countNumbersiPi --------------------------
	.section	.nv.info._Z12countNumbersiPi,"",@"SHT_CUDA_INFO"
	.sectionflags	@""
	.align	4


	//----- nvinfo : EIATTR_CUDA_API_VERSION
	.align		4
        /*0000*/ 	.byte	0x04, 0x37
        /*0002*/ 	.short	(.L_7 - .L_6)
.L_6:
        /*0004*/ 	.word	0x00000082


	//----- nvinfo : EIATTR_KPARAM_INFO
	.align		4
.L_7:
        /*0008*/ 	.byte	0x04, 0x17
        /*000a*/ 	.short	(.L_9 - .L_8)
.L_8:
        /*000c*/ 	.word	0x00000000
        /*0010*/ 	.short	0x0001
        /*0012*/ 	.short	0x0008
        /*0014*/ 	.byte	0x00, 0xf5, 0x21, 0x00


	//----- nvinfo : EIATTR_KPARAM_INFO
	.align		4
.L_9:
        /*0018*/ 	.byte	0x04, 0x17
        /*001a*/ 	.short	(.L_11 - .L_10)
.L_10:
        /*001c*/ 	.word	0x00000000
        /*0020*/ 	.short	0x0000
        /*0022*/ 	.short	0x0000
        /*0024*/ 	.byte	0x00, 0xf0, 0x11, 0x00


	//----- nvinfo : EIATTR_SPARSE_MMA_MASK
	.align		4
.L_11:
        /*0028*/ 	.byte	0x03, 0x50
        /*002a*/ 	.short	0x0000


	//----- nvinfo : EIATTR_MAXREG_COUNT
	.align		4
        /*002c*/ 	.byte	0x03, 0x1b
        /*002e*/ 	.short	0x00ff


	//----- nvinfo : EIATTR_MERCURY_ISA_VERSION
	.align		4
        /*0030*/ 	.byte	0x03, 0x5f
        /*0032*/ 	.short	0x0101


	//----- nvinfo : EIATTR_INT_WARP_WIDE_INSTR_OFFSETS
	.align		4
        /*0034*/ 	.byte	0x04, 0x31
        /*0036*/ 	.short	(.L_13 - .L_12)


	//   ....[0]....
.L_12:
        /*0038*/ 	.word	0x00000430


	//----- nvinfo : EIATTR_VRC_CTA_INIT_COUNT
	.align		4
.L_13:
        /*003c*/ 	.byte	0x02, 0x4a
	.zero		1
	.zero		1


	//----- nvinfo : EIATTR_EXIT_INSTR_OFFSETS
	.align		4
        /*0040*/ 	.byte	0x04, 0x1c
        /*0042*/ 	.short	(.L_15 - .L_14)


	//   ....[0]....
.L_14:
        /*0044*/ 	.word	0x00000400


	//   ....[1]....
        /*0048*/ 	.word	0x00000480


	//----- nvinfo : EIATTR_CBANK_PARAM_SIZE
	.align		4
.L_15:
        /*004c*/ 	.byte	0x03, 0x19
        /*004e*/ 	.short	0x0010


	//----- nvinfo : EIATTR_PARAM_CBANK
	.align		4
        /*0050*/ 	.byte	0x04, 0x0a
        /*0052*/ 	.short	(.L_17 - .L_16)
	.align		4
.L_16:
        /*0054*/ 	.word	index@(.nv.constant0._Z12countNumbersiPi)
        /*0058*/ 	.short	0x0380
        /*005a*/ 	.short	0x0010


	//----- nvinfo : EIATTR_SW_WAR
	.align		4
.L_17:
        /*005c*/ 	.byte	0x04, 0x36
        /*005e*/ 	.short	(.L_19 - .L_18)
.L_18:
        /*0060*/ 	.word	0x00000008
.L_19:


//--------------------- .nv.callgraph             --------------------------
	.section	.nv.callgraph,"",@"SHT_CUDA_CALLGRAPH"
	.align	4
	.sectionentsize	8
	.align		4
        /*0000*/ 	.word	0x00000000
	.align		4
        /*0004*/ 	.word	0xffffffff
	.align		4
        /*0008*/ 	.word	0x00000000
	.align		4
        /*000c*/ 	.word	0xfffffffe
	.align		4
        /*0010*/ 	.word	0x00000000
	.align		4
        /*0014*/ 	.word	0xfffffffd
	.align		4
        /*0018*/ 	.word	0x00000000
	.align		4
        /*001c*/ 	.word	0xfffffffc


//--------------------- .text._Z12countNumbersiPi --------------------------
	.section	.text._Z12countNumbersiPi,"ax",@progbits
	.align	128
        .global         _Z12countNumbersiPi
        .type           _Z12countNumbersiPi,@function
        .size           _Z12countNumbersiPi,(.L_x_6 - _Z12countNumbersiPi)
        .other          _Z12countNumbersiPi,@"STO_CUDA_ENTRY STV_DEFAULT"
_Z12countNumbersiPi:
.text._Z12countNumbersiPi:
[----:B------:R-:W-:Y:S01]  /*0000*/  LDC R1, c[0x0][0x37c] ;  /* 0x0000df00ff017b82 */ /* 0x000fe20000000800 */
[----:B------:R-:W0:Y:S01]  /*0010*/  S2R R3, SR_TID.X ;  /* 0x0000000000037919 */ /* 0x000e220000002100 */
[----:B------:R-:W1:Y:S06]  /*0020*/  LDCU UR5, c[0x0][0x380] ;  /* 0x00007000ff0577ac */ /* 0x000e6c0008000800 */
[----:B------:R-:W0:Y:S01]  /*0030*/  S2UR UR4, SR_CTAID.X ;  /* 0x00000000000479c3 */ /* 0x000e220000002500 */
[----:B------:R-:W2:Y:S07]  /*0040*/  LDCU.64 UR10, c[0x0][0x358] ;  /* 0x00006b00ff0a77ac */ /* 0x000eae0008000a00 */
[----:B------:R-:W0:Y:S01]  /*0050*/  LDC R0, c[0x0][0x360] ;  /* 0x0000d800ff007b82 */ /* 0x000e220000000800 */
[----:B-1----:R-:W-:Y:S01]  /*0060*/  UISETP.GE.AND UP0, UPT, UR5, 0x1, UPT ;  /* 0x000000010500788c */ /* 0x002fe2000bf06270 */
[----:B0-----:R-:W-:-:S08]  /*0070*/  IMAD R0, R0, UR4, R3 ;  /* 0x0000000400007c24 */ /* 0x001fd0000f8e0203 */
[----:B--2---:R-:W-:Y:S05]  /*0080*/  BRA.U !UP0, `(.L_x_0) ;  /* 0x0000000108e07547 */ /* 0x004fea000b800000 */
[----:B------:R-:W-:Y:S01]  /*0090*/  UISETP.GE.U32.AND UP1, UPT, UR5, 0x4, UPT ;  /* 0x000000040500788c */ /* 0x000fe2000bf26070 */
[----:B------:R-:W-:Y:S01]  /*00a0*/  CS2R R2, SRZ ;  /* 0x0000000000027805 */ /* 0x000fe2000001ff00 */
[----:B------:R-:W-:Y:S01]  /*00b0*/  ULOP3.LUT UR6, UR5, 0x3, URZ, 0xc0, !UPT ;  /* 0x0000000305067892 */ /* 0x000fe2000f8ec0ff */
[----:B------:R-:W-:-:S03]  /*00c0*/  UMOV UR4, URZ ;  /* 0x000000ff00047c82 */ /* 0x000fc60008000000 */
[----:B------:R-:W-:-:S03]  /*00d0*/  UISETP.NE.AND UP0, UPT, UR6, URZ, UPT ;  /* 0x000000ff0600728c */ /* 0x000fc6000bf05270 */
[----:B------:R-:W-:Y:S08]  /*00e0*/  BRA.U !UP1, `(.L_x_1) ;  /* 0x0000000109907547 */ /* 0x000ff0000b800000 */
[----:B------:R-:W-:Y:S01]  /*00f0*/  ULOP3.LUT UR4, UR5, 0x7ffffffc, URZ, 0xc0, !UPT ;  /* 0x7ffffffc05047892 */ /* 0x000fe2000f8ec0ff */
[----:B------:R-:W-:Y:S02]  /*0100*/  CS2R R2, SRZ ;  /* 0x0000000000027805 */ /* 0x000fe4000001ff00 */
[----:B------:R-:W-:Y:S01]  /*0110*/  UMOV UR5, URZ ;  /* 0x000000ff00057c82 */ /* 0x000fe20008000000 */
[----:B------:R-:W-:-:S12]  /*0120*/  UIADD3 UR9, UPT, UPT, -UR4, URZ, URZ ;  /* 0x000000ff04097290 */ /* 0x000fd8000fffe1ff */
.L_x_2:
[----:B------:R-:W-:Y:S01]  /*0130*/  IMAD.MOV.U32 R5, RZ, RZ, 0x2 ;  /* 0x00000002ff057424 */ /* 0x000fe200078e00ff */
[----:B------:R-:W-:Y:S01]  /*0140*/  UMOV UR7, 0x1 ;  /* 0x0000000100077882 */ /* 0x000fe20000000000 */
[----:B------:R-:W-:Y:S01]  /*0150*/  UMOV UR8, 0x4 ;  /* 0x0000000400087882 */ /* 0x000fe20000000000 */
[----:B------:R-:W-:Y:S01]  /*0160*/  USHF.L.U32 UR7, UR7, UR5, URZ ;  /* 0x0000000507077299 */ /* 0x000fe200080006ff */
[----:B------:R-:W-:Y:S01]  /*0170*/  IMAD.MOV.U32 R6, RZ, RZ, 0x8 ;  /* 0x00000008ff067424 */ /* 0x000fe200078e00ff */
[----:B------:R-:W-:Y:S01]  /*0180*/  SHF.L.U32 R5, R5, UR5, RZ ;  /* 0x0000000505057c19 */ /* 0x000fe200080006ff */
[----:B------:R-:W-:Y:S02]  /*0190*/  USHF.L.U32 UR8, UR8, UR5, URZ ;  /* 0x0000000508087299 */ /* 0x000fe400080006ff */
[----:B------:R-:W-:Y:S01]  /*01a0*/  UIADD3 UR9, UPT, UPT, UR9, 0x4, URZ ;  /* 0x0000000409097890 */ /* 0x000fe2000fffe0ff */
[----:B------:R-:W-:Y:S02]  /*01b0*/  LOP3.LUT R4, R5, UR7, RZ, 0xfc, !PT ;  /* 0x0000000705047c12 */ /* 0x000fe4000f8efcff */
[C---:B------:R-:W-:Y:S01]  /*01c0*/  LOP3.LUT R7, R0.reuse, UR7, R5, 0xe0, !PT ;  /* 0x0000000700077c12 */ /* 0x040fe2000f8ee005 */
[----:B------:R-:W-:Y:S01]  /*01d0*/  UISETP.NE.AND UP1, UPT, UR9, URZ, UPT ;  /* 0x000000ff0900728c */ /* 0x000fe2000bf25270 */
[----:B------:R-:W-:-:S02]  /*01e0*/  LOP3.LUT P0, RZ, R0, UR7, RZ, 0xc0, !PT ;  /* 0x0000000700ff7c12 */ /* 0x000fc4000f80c0ff */
[----:B------:R-:W-:Y:S02]  /*01f0*/  ISETP.NE.AND P1, PT, R7, R4, PT ;  /* 0x000000040700720c */ /* 0x000fe40003f25270 */
[----:B------:R-:W-:Y:S02]  /*0200*/  SEL R2, R2, RZ, P0 ;  /* 0x000000ff02027207 */ /* 0x000fe40000000000 */
[----:B------:R-:W-:Y:S02]  /*0210*/  LOP3.LUT R4, R5, UR8, RZ, 0xfc, !PT ;  /* 0x0000000805047c12 */ /* 0x000fe4000f8efcff */
[----:B------:R-:W-:Y:S01]  /*0220*/  LOP3.LUT R5, R0, UR8, R5, 0xe0, !PT ;  /* 0x0000000800057c12 */ /* 0x000fe2000f8ee005 */
[----:B------:R-:W-:Y:S01]  /*0230*/  IMAD.IADD R2, R2, 0x1, R3 ;  /* 0x0000000102027824 */ /* 0x000fe200078e0203 */
[----:B------:R-:W-:Y:S01]  /*0240*/  SHF.L.U32 R3, R6, UR5, RZ ;  /* 0x0000000506037c19 */ /* 0x000fe200080006ff */
[----:B------:R-:W-:Y:S01]  /*0250*/  UIADD3 UR5, UPT, UPT, UR5, 0x4, URZ ;  /* 0x0000000405057890 */ /* 0x000fe2000fffe0ff */
[----:B------:R-:W-:Y:S01]  /*0260*/  ISETP.NE.AND P0, PT, R5, R4, PT ;  /* 0x000000040500720c */ /* 0x000fe20003f05270 */
[----:B------:R-:W-:Y:S01]  /*0270*/  VIADD R6, R2, 0x1 ;  /* 0x0000000102067836 */ /* 0x000fe20000000000 */
[----:B------:R-:W-:Y:S01]  /*0280*/  LOP3.LUT R4, R3, UR8, RZ, 0xfc, !PT ;  /* 0x0000000803047c12 */ /* 0x000fe2000f8efcff */
[----:B------:R-:W-:Y:S01]  /*0290*/  @P1 IMAD.MOV R6, RZ, RZ, R2 ;  /* 0x000000ffff061224 */ /* 0x000fe200078e0202 */
[----:B------:R-:W-:-:S03]  /*02a0*/  LOP3.LUT R5, R0, UR8, R3, 0xe0, !PT ;  /* 0x0000000800057c12 */ /* 0x000fc6000f8ee003 */
[----:B------:R-:W-:Y:S01]  /*02b0*/  VIADD R2, R6, 0x1 ;  /* 0x0000000106027836 */ /* 0x000fe20000000000 */
[----:B------:R-:W-:-:S05]  /*02c0*/  ISETP.NE.AND P1, PT, R5, R4, PT ;  /* 0x000000040500720c */ /* 0x000fca0003f25270 */
[----:B------:R-:W-:Y:S01]  /*02d0*/  @P0 IMAD.MOV R2, RZ, RZ, R6 ;  /* 0x000000ffff020224 */ /* 0x000fe200078e0206 */
[----:B------:R-:W-:-:S03]  /*02e0*/  LOP3.LUT P0, RZ, R3, R0, RZ, 0xc0, !PT ;  /* 0x0000000003ff7212 */ /* 0x000fc6000780c0ff */
[----:B------:R-:W-:-:S04]  /*02f0*/  VIADD R3, R2, 0x1 ;  /* 0x0000000102037836 */ /* 0x000fc80000000000 */
[----:B------:R-:W-:Y:S01]  /*0300*/  @P1 IMAD.MOV R3, RZ, RZ, R2 ;  /* 0x000000ffff031224 */ /* 0x000fe200078e0202 */
[----:B------:R-:W-:Y:S01]  /*0310*/  SEL R2, RZ, 0x1, !P0 ;  /* 0x00000001ff027807 */ /* 0x000fe20004000000 */
[----:B------:R-:W-:Y:S06]  /*0320*/  BRA.U UP1, `(.L_x_2) ;  /* 0xfffffffd01807547 */ /* 0x000fec000b83ffff */
.L_x_1:
[----:B------:R-:W-:Y:S05]  /*0330*/  BRA.U !UP0, `(.L_x_3) ;  /* 0x00000001082c7547 */ /* 0x000fea000b800000 */
[----:B------:R-:W-:-:S12]  /*0340*/  UIADD3 UR6, UPT, UPT, -UR6, URZ, URZ ;  /* 0x000000ff06067290 */ /* 0x000fd8000fffe1ff */
.L_x_4:
[----:B------:R-:W-:Y:S01]  /*0350*/  SHF.R.U32.HI R4, RZ, UR4, R0 ;  /* 0x00000004ff047c19 */ /* 0x000fe20008011600 */
[----:B------:R-:W-:Y:S02]  /*0360*/  UIADD3 UR6, UPT, UPT, UR6, 0x1, URZ ;  /* 0x0000000106067890 */ /* 0x000fe4000fffe0ff */
[----:B------:R-:W-:Y:S01]  /*0370*/  UIADD3 UR4, UPT, UPT, UR4, 0x1, URZ ;  /* 0x0000000104047890 */ /* 0x000fe2000fffe0ff */
[----:B------:R-:W-:Y:S01]  /*0380*/  LOP3.LUT R4, R4, 0x1, RZ, 0xc0, !PT ;  /* 0x0000000104047812 */ /* 0x000fe200078ec0ff */
[----:B------:R-:W-:-:S03]  /*0390*/  UISETP.NE.AND UP0, UPT, UR6, URZ, UPT ;  /* 0x000000ff0600728c */ /* 0x000fc6000bf05270 */
[----:B------:R-:W-:-:S04]  /*03a0*/  ISETP.NE.U32.AND P0, PT, R4, 0x1, PT ;  /* 0x000000010400780c */ /* 0x000fc80003f05070 */
[----:B------:R-:W-:-:S05]  /*03b0*/  SEL R2, R2, RZ, !P0 ;  /* 0x000000ff02027207 */ /* 0x000fca0004000000 */
[----:B------:R-:W-:Y:S02]  /*03c0*/  IMAD.IADD R3, R2, 0x1, R3 ;  /* 0x0000000102037824 */ /* 0x000fe400078e0203 */
[----:B------:R-:W-:Y:S01]  /*03d0*/  IMAD.MOV.U32 R2, RZ, RZ, R4 ;  /* 0x000000ffff027224 */ /* 0x000fe200078e0004 */
[----:B------:R-:W-:Y:S06]  /*03e0*/  BRA.U UP0, `(.L_x_4) ;  /* 0xfffffffd00d87547 */ /* 0x000fec000b83ffff */
.L_x_3:
[----:B------:R-:W-:-:S13]  /*03f0*/  ISETP.NE.AND P0, PT, R3, RZ, PT ;  /* 0x000000ff0300720c */ /* 0x000fda0003f05270 */
[----:B------:R-:W-:Y:S05]  /*0400*/  @P0 EXIT ;  /* 0x000000000000094d */ /* 0x000fea0003800000 */
.L_x_0:
[----:B------:R-:W0:Y:S01]  /*0410*/  S2R R0, SR_LANEID ;  /* 0x0000000000007919 */ /* 0x000e220000000000 */
[----:B------:R-:W1:Y:S01]  /*0420*/  LDC.64 R2, c[0x0][0x388] ;  /* 0x0000e200ff027b82 */ /* 0x000e620000000a00 */
[----:B------:R-:W-:Y:S02]  /*0430*/  VOTEU.ANY UR4, UPT, PT ;  /* 0x0000000000047886 */ /* 0x000fe400038e0100 */
[----:B------:R-:W-:Y:S02]  /*0440*/  UFLO.U32 UR5, UR4 ;  /* 0x00000004000572bd */ /* 0x000fe400080e0000 */
[----:B------:R-:W1:Y:S04]  /*0450*/  POPC R5, UR4 ;  /* 0x0000000400057d09 */ /* 0x000e680008000000 */
[----:B0-----:R-:W-:-:S13]  /*0460*/  ISETP.EQ.U32.AND P0, PT, R0, UR5, PT ;  /* 0x0000000500007c0c */ /* 0x001fda000bf02070 */
[----:B-1----:R-:W-:Y:S01]  /*0470*/  @P0 REDG.E.ADD.STRONG.GPU desc[UR10][R2.64], R5 ;  /* 0x000000050200098e */ /* 0x002fe2000c12e10a */
[----:B------:R-:W-:Y:S05]  /*0480*/  EXIT ;  /* 0x000000000000794d */ /* 0x000fea0003800000 */
.L_x_5:
[----:B------:R-:W-:-:S00]  /*0490*/  BRA `(.L_x_5) ;  /* 0xfffffffc00fc7947 */ /* 0x000fc0000383ffff */
[----:B------:R-:W-:-:S00]  /*04a0*/  NOP ;  /* 0x0000000000007918 */ /* 0x000fc00000000000 */
        /* <DEDUP_REMOVED lines=13> */
.L_x_6:


//--------------------- .nv.shared.reserved.0     --------------------------
	.section	.nv.shared.reserved.0,"aw",@nobits
	.weak		__nv_reservedSMEM_offset_0_alias
	.size		__nv_reservedSMEM_offset_0_alias, 0, 64
	.other		__nv_reservedSMEM_offset_0_alias,@"STO_CUDA_RESERVED_SHARED STV_DEFAULT"
__nv_reservedSMEM_offset_0_alias:
	.zero		0
	.zero		64


//--------------------- .nv.constant0._Z12countNumbersiPi --------------------------
	.section	.nv.constant0._Z12countNumbersiPi,"a",@progbits
	.sectionflags	@""
	.align	4
.nv.constant0._Z12countNumbersiPi:
	.zero		912


//--------------------- SYMBOLS --------------------------

	.type		.nv.reservedSmem.offset0,@object
	.size		.nv.reservedSmem.offset0,0x4
